	.headerflags	@"EF_CUDA_TEXMODE_UNIFIED EF_CUDA_64BIT_ADDRESS EF_CUDA_ACCELERATORS EF_CUDA_SM90 EF_CUDA_VIRTUAL_SM(EF_CUDA_SM90)"
	.elftype	@"ET_EXEC"


//--------------------- .nv.info                  --------------------------
	.section	.nv.info,"",@"SHT_CUDA_INFO"
	.align	4


	//----- nvinfo : EIATTR_REGCOUNT
	.align		4
        /*0000*/ 	.byte	0x04, 0x2f
        /*0002*/ 	.short	(.L_1 - .L_0)
	.align		4
.L_0:
        /*0004*/ 	.word	index@(triton_poi_fused_convolution_relu_threshold_backward_26)
        /*0008*/ 	.word	0x0000000c


	//----- nvinfo : EIATTR_MIN_STACK_SIZE
	.align		4
.L_1:
        /*000c*/ 	.byte	0x04, 0x12
        /*000e*/ 	.short	(.L_3 - .L_2)
	.align		4
.L_2:
        /*0010*/ 	.word	index@(triton_poi_fused_convolution_relu_threshold_backward_26)
        /*0014*/ 	.word	0x00000000


	//----- nvinfo : EIATTR_FRAME_SIZE
	.align		4
.L_3:
        /*0018*/ 	.byte	0x04, 0x11
        /*001a*/ 	.short	(.L_5 - .L_4)
	.align		4
.L_4:
        /*001c*/ 	.word	index@(triton_poi_fused_convolution_relu_threshold_backward_26)
        /*0020*/ 	.word	0x00000000


	//----- nvinfo : EIATTR_MIN_STACK_SIZE
	.align		4
.L_5:
        /*0024*/ 	.byte	0x04, 0x12
        /*0026*/ 	.short	(.L_7 - .L_6)
	.align		4
.L_6:
        /*0028*/ 	.word	index@(triton_poi_fused_convolution_relu_threshold_backward_26)
        /*002c*/ 	.word	0x00000000
.L_7:


//--------------------- .nv.info.triton_poi_fused_convolution_relu_threshold_backward_26 --------------------------
	.section	.nv.info.triton_poi_fused_convolution_relu_threshold_backward_26,"",@"SHT_CUDA_INFO"
	.sectionflags	@""
	.align	4


	//----- nvinfo : EIATTR_CUDA_API_VERSION
	.align		4
        /*0000*/ 	.byte	0x04, 0x37
        /*0002*/ 	.short	(.L_9 - .L_8)
.L_8:
        /*0004*/ 	.word	0x0000007c


	//----- nvinfo : EIATTR_KPARAM_INFO
	.align		4
.L_9:
        /*0008*/ 	.byte	0x04, 0x17
        /*000a*/ 	.short	(.L_11 - .L_10)
.L_10:
        /*000c*/ 	.word	0x00000000
        /*0010*/ 	.short	0x0003
        /*0012*/ 	.short	0x0018
        /*0014*/ 	.byte	0x00, 0xf0, 0x11, 0x00


	//----- nvinfo : EIATTR_KPARAM_INFO
	.align		4
.L_11:
        /*0018*/ 	.byte	0x04, 0x17
        /*001a*/ 	.short	(.L_13 - .L_12)
.L_12:
        /*001c*/ 	.word	0x00000000
        /*0020*/ 	.short	0x0002
        /*0022*/ 	.short	0x0010
        /*0024*/ 	.byte	0x00, 0xf4, 0x21, 0x00


	//----- nvinfo : EIATTR_KPARAM_INFO
	.align		4
.L_13:
        /*0028*/ 	.byte	0x04, 0x17
        /*002a*/ 	.short	(.L_15 - .L_14)
.L_14:
        /*002c*/ 	.word	0x00000000
        /*0030*/ 	.short	0x0001
        /*0032*/ 	.short	0x0008
        /*0034*/ 	.byte	0x00, 0xf4, 0x21, 0x00


	//----- nvinfo : EIATTR_KPARAM_INFO
	.align		4
.L_15:
        /*0038*/ 	.byte	0x04, 0x17
        /*003a*/ 	.short	(.L_17 - .L_16)
.L_16:
        /*003c*/ 	.word	0x00000000
        /*0040*/ 	.short	0x0000
        /*0042*/ 	.short	0x0000
        /*0044*/ 	.byte	0x00, 0xf4, 0x21, 0x00


	//----- nvinfo : EIATTR_SPARSE_MMA_MASK
	.align		4
.L_17:
        /*0048*/ 	.byte	0x03, 0x50
        /*004a*/ 	.short	0x0000


	//----- nvinfo : EIATTR_MAXREG_COUNT
	.align		4
        /*004c*/ 	.byte	0x03, 0x1b
        /*004e*/ 	.short	0x00ff


	//----- nvinfo : EIATTR_EXIT_INSTR_OFFSETS
	.align		4
        /*0050*/ 	.byte	0x04, 0x1c
        /*0052*/ 	.short	(.L_19 - .L_18)


	//   ....[0]....
.L_18:
        /*0054*/ 	.word	0x00000150


	//   ....[1]....
        /*0058*/ 	.word	0x00000170


	//----- nvinfo : EIATTR_REQNTID
	.align		4
.L_19:
        /*005c*/ 	.byte	0x04, 0x10
        /*005e*/ 	.short	(.L_21 - .L_20)
.L_20:
        /*0060*/ 	.word	0x00000080
        /*0064*/ 	.word	0x00000001
        /*0068*/ 	.word	0x00000001


	//----- nvinfo : EIATTR_CBANK_PARAM_SIZE
	.align		4
.L_21:
        /*006c*/ 	.byte	0x03, 0x19
        /*006e*/ 	.short	0x001c


	//----- nvinfo : EIATTR_PARAM_CBANK
	.align		4
        /*0070*/ 	.byte	0x04, 0x0a
        /*0072*/ 	.short	(.L_23 - .L_22)
	.align		4
.L_22:
        /*0074*/ 	.word	index@(.nv.constant0.triton_poi_fused_convolution_relu_threshold_backward_26)
        /*0078*/ 	.short	0x0210
        /*007a*/ 	.short	0x001c


	//----- nvinfo : EIATTR_SW_WAR
	.align		4
.L_23:
        /*007c*/ 	.byte	0x04, 0x36
        /*007e*/ 	.short	(.L_25 - .L_24)
.L_24:
        /*0080*/ 	.word	0x00000008
.L_25:


//--------------------- .nv.callgraph             --------------------------
	.section	.nv.callgraph,"",@"SHT_CUDA_CALLGRAPH"
	.align	4
	.sectionentsize	8
	.align		4
        /*0000*/ 	.word	0x00000000
	.align		4
        /*0004*/ 	.word	0xffffffff
	.align		4
        /*0008*/ 	.word	0x00000000
	.align		4
        /*000c*/ 	.word	0xfffffffe
	.align		4
        /*0010*/ 	.word	0x00000000
	.align		4
        /*0014*/ 	.word	0xfffffffd
	.align		4
        /*0018*/ 	.word	0x00000000
	.align		4
        /*001c*/ 	.word	0xfffffffc


//--------------------- .text.triton_poi_fused_convolution_relu_threshold_backward_26 --------------------------
	.section	.text.triton_poi_fused_convolution_relu_threshold_backward_26,"ax",@progbits
	.align	128
        .global         triton_poi_fused_convolution_relu_threshold_backward_26
        .type           triton_poi_fused_convolution_relu_threshold_backward_26,@function
        .size           triton_poi_fused_convolution_relu_threshold_backward_26,(.L_x_1 - triton_poi_fused_convolution_relu_threshold_backward_26)
        .other          triton_poi_fused_convolution_relu_threshold_backward_26,@"STO_CUDA_ENTRY STV_DEFAULT"
triton_poi_fused_convolution_relu_threshold_backward_26:
.text.triton_poi_fused_convolution_relu_threshold_backward_26:
[----:B------:R-:W0:Y:S02]  /*0000*/  LDC R1, c[0x0][0x28] ;  /* 0x00000a00ff017b82 */ /* 0x000e240000000800 */
[----:B------:R-:W1:Y:S01]  /*0010*/  S2R R0, SR_TID.X ;  /* 0x0000000000007919 */ /* 0x000e620000002100 */
[----:B------:R-:W2:Y:S01]  /*0020*/  LDC.64 R2, c[0x0][0x210] ;  /* 0x00008400ff027b82 */ /* 0x000ea20000000a00 */
[----:B------:R-:W-:Y:S01]  /*0030*/  ULDC.64 UR4, c[0x0][0x208] ;  /* 0x0000820000047ab9 */ /* 0x000fe20000000a00 */
[----:B------:R-:W-:Y:S01]  /*0040*/  ULDC.64 UR6, c[0x0][0x220] ;  /* 0x0000880000067ab9 */ /* 0x000fe20000000a00 */
[----:B------:R-:W3:Y:S05]  /*0050*/  S2R R7, SR_CTAID.X ;  /* 0x0000000000077919 */ /* 0x000eea0000002500 */
[----:B------:R-:W4:Y:S01]  /*0060*/  LDC.64 R4, c[0x0][0x218] ;  /* 0x00008600ff047b82 */ /* 0x000f220000000a00 */
[----:B-1----:R-:W-:Y:S01]  /*0070*/  LOP3.LUT R0, R0, 0x7f, RZ, 0xc0, !PT ;  /* 0x0000007f00007812 */ /* 0x002fe200078ec0ff */
[----:B----4-:R-:W4:Y:S04]  /*0080*/  LDG.E R5, desc[UR4][R4.64] ;  /* 0x0000000404057981 */ /* 0x010f28000c1e1900 */
[----:B---3--:R-:W-:-:S02]  /*0090*/  IMAD R7, R7, 0x80, R0 ;  /* 0x0000008007077824 */ /* 0x008fc400078e0200 */
[----:B------:R-:W-:Y:S02]  /*00a0*/  IMAD.MOV.U32 R0, RZ, RZ, RZ ;  /* 0x000000ffff007224 */ /* 0x000fe400078e00ff */
[C---:B--2---:R-:W-:Y:S01]  /*00b0*/  IMAD.WIDE R2, R7.reuse, 0x4, R2 ;  /* 0x0000000407027825 */ /* 0x044fe200078e0202 */
[----:B------:R-:W-:-:S13]  /*00c0*/  ISETP.GE.AND P0, PT, R7, 0x400, PT ;  /* 0x000004000700780c */ /* 0x000fda0003f06270 */
[----:B------:R-:W4:Y:S02]  /*00d0*/  @!P0 LDG.E R0, desc[UR4][R2.64] ;  /* 0x0000000402008981 */ /* 0x000f24000c1e1900 */
[----:B----4-:R-:W-:Y:S01]  /*00e0*/  FADD R6, R5, R0 ;  /* 0x0000000005067221 */ /* 0x010fe20000000000 */
[----:B------:R-:W-:-:S04]  /*00f0*/  FSETP.GEU.AND P1, PT, R0, -R5, PT ;  /* 0x800000050000720b */ /* 0x000fc80003f2e000 */
[----:B------:R-:W-:Y:S02]  /*0100*/  FSEL R0, R6, RZ, P1 ;  /* 0x000000ff06007208 */ /* 0x000fe40000800000 */
[----:B------:R-:W-:Y:S02]  /*0110*/  IADD3 R6, P2, R7, UR6, RZ ;  /* 0x0000000607067c10 */ /* 0x000fe4000ff5e0ff */
[----:B------:R-:W-:Y:S02]  /*0120*/  FSETP.GTU.AND P1, PT, R0, RZ, PT ;  /* 0x000000ff0000720b */ /* 0x000fe40003f2c000 */
[----:B------:R-:W-:Y:S02]  /*0130*/  LEA.HI.X.SX32 R7, R7, UR7, 0x1, P2 ;  /* 0x0000000707077c11 */ /* 0x000fe400090f0eff */
[----:B------:R-:W-:Y:S01]  /*0140*/  SEL R9, RZ, 0x1, P1 ;  /* 0x00000001ff097807 */ /* 0x000fe20000800000 */
[----:B------:R-:W-:Y:S08]  /*0150*/  @P0 EXIT ;  /* 0x000000000000094d */ /* 0x000ff00003800000 */
[----:B------:R-:W-:Y:S01]  /*0160*/  STG.E.U8 desc[UR4][R6.64], R9 ;  /* 0x0000000906007986 */ /* 0x000fe2000c101104 */
[----:B------:R-:W-:Y:S05]  /*0170*/  EXIT ;  /* 0x000000000000794d */ /* 0x000fea0003800000 */
.L_x_0:
[----:B------:R-:W-:-:S00]  /*0180*/  BRA `(.L_x_0) ;  /* 0xfffffffc00fc7947 */ /* 0x000fc0000383ffff */
[----:B------:R-:W-:-:S00]  /*0190*/  NOP ;  /* 0x0000000000007918 */ /* 0x000fc00000000000 */
        /* <DEDUP_REMOVED lines=14> */
.L_x_1:


//--------------------- .nv.constant0.triton_poi_fused_convolution_relu_threshold_backward_26 --------------------------
	.section	.nv.constant0.triton_poi_fused_convolution_relu_threshold_backward_26,"a",@progbits
	.sectionflags	@""
	.align	4
.nv.constant0.triton_poi_fused_convolution_relu_threshold_backward_26:
	.zero		556
